//
// Generated by NVIDIA NVVM Compiler
//
// Compiler Build ID: CL-36424714
// Cuda compilation tools, release 13.0, V13.0.88
// Based on NVVM 20.0.0
//

.version 9.0
.target sm_100
.address_size 64

	// .globl	_Z12matMulKernelPiS_S_i

.visible .entry _Z12matMulKernelPiS_S_i(
	.param .u64 .ptr .align 1 _Z12matMulKernelPiS_S_i_param_0,
	.param .u64 .ptr .align 1 _Z12matMulKernelPiS_S_i_param_1,
	.param .u64 .ptr .align 1 _Z12matMulKernelPiS_S_i_param_2,
	.param .u32 _Z12matMulKernelPiS_S_i_param_3
)
{
	.reg .pred 	%p<10>;
	.reg .b32 	%r<105>;
	.reg .b64 	%rd<67>;

	ld.param.u64 	%rd14, [_Z12matMulKernelPiS_S_i_param_0];
	ld.param.u64 	%rd15, [_Z12matMulKernelPiS_S_i_param_1];
	ld.param.u32 	%r30, [_Z12matMulKernelPiS_S_i_param_3];
	cvta.to.global.u64 	%rd1, %rd15;
	cvta.to.global.u64 	%rd2, %rd14;
	mov.u32 	%r31, %ctaid.y;
	mov.u32 	%r32, %ntid.y;
	mov.u32 	%r33, %tid.y;
	mad.lo.s32 	%r1, %r31, %r32, %r33;
	mov.u32 	%r34, %ctaid.x;
	mov.u32 	%r35, %ntid.x;
	mov.u32 	%r36, %tid.x;
	mad.lo.s32 	%r2, %r34, %r35, %r36;
	max.s32 	%r37, %r1, %r2;
	setp.ge.s32 	%p1, %r37, %r30;
	@%p1 bra 	$L__BB0_13;
	mul.lo.s32 	%r3, %r30, %r1;
	and.b32  	%r4, %r30, 7;
	setp.lt.u32 	%p2, %r30, 8;
	mov.b32 	%r99, 0;
	mov.u32 	%r104, %r99;
	@%p2 bra 	$L__BB0_4;
	and.b32  	%r99, %r30, 2147483640;
	neg.s32 	%r93, %r99;
	mul.wide.s32 	%rd16, %r30, 4;
	add.s64 	%rd3, %rd1, %rd16;
	shl.b32 	%r7, %r30, 3;
	mul.wide.s32 	%rd17, %r30, 8;
	add.s64 	%rd4, %rd1, %rd17;
	mul.wide.s32 	%rd18, %r30, 12;
	add.s64 	%rd5, %rd1, %rd18;
	mul.wide.s32 	%rd19, %r30, 16;
	add.s64 	%rd6, %rd1, %rd19;
	mul.wide.s32 	%rd20, %r30, 20;
	add.s64 	%rd7, %rd1, %rd20;
	mul.wide.s32 	%rd21, %r30, 24;
	add.s64 	%rd8, %rd1, %rd21;
	mul.wide.s32 	%rd22, %r30, 28;
	add.s64 	%rd9, %rd1, %rd22;
	mul.wide.u32 	%rd23, %r3, 4;
	add.s64 	%rd24, %rd23, %rd2;
	add.s64 	%rd66, %rd24, 16;
	mov.b32 	%r104, 0;
	mov.u32 	%r92, %r2;
$L__BB0_3:
	.pragma "nounroll";
	mul.wide.s32 	%rd25, %r92, 4;
	add.s64 	%rd26, %rd3, %rd25;
	add.s64 	%rd27, %rd4, %rd25;
	add.s64 	%rd28, %rd5, %rd25;
	add.s64 	%rd29, %rd6, %rd25;
	add.s64 	%rd30, %rd7, %rd25;
	add.s64 	%rd31, %rd8, %rd25;
	add.s64 	%rd32, %rd9, %rd25;
	add.s64 	%rd33, %rd1, %rd25;
	ld.global.u32 	%r41, [%rd66+-16];
	ld.global.u32 	%r42, [%rd33];
	mad.lo.s32 	%r43, %r42, %r41, %r104;
	ld.global.u32 	%r44, [%rd66+-12];
	ld.global.u32 	%r45, [%rd26];
	mad.lo.s32 	%r46, %r45, %r44, %r43;
	ld.global.u32 	%r47, [%rd66+-8];
	ld.global.u32 	%r48, [%rd27];
	mad.lo.s32 	%r49, %r48, %r47, %r46;
	ld.global.u32 	%r50, [%rd66+-4];
	ld.global.u32 	%r51, [%rd28];
	mad.lo.s32 	%r52, %r51, %r50, %r49;
	ld.global.u32 	%r53, [%rd66];
	ld.global.u32 	%r54, [%rd29];
	mad.lo.s32 	%r55, %r54, %r53, %r52;
	ld.global.u32 	%r56, [%rd66+4];
	ld.global.u32 	%r57, [%rd30];
	mad.lo.s32 	%r58, %r57, %r56, %r55;
	ld.global.u32 	%r59, [%rd66+8];
	ld.global.u32 	%r60, [%rd31];
	mad.lo.s32 	%r61, %r60, %r59, %r58;
	ld.global.u32 	%r62, [%rd66+12];
	ld.global.u32 	%r63, [%rd32];
	mad.lo.s32 	%r104, %r63, %r62, %r61;
	add.s32 	%r93, %r93, 8;
	add.s32 	%r92, %r92, %r7;
	add.s64 	%rd66, %rd66, 32;
	setp.ne.s32 	%p3, %r93, 0;
	@%p3 bra 	$L__BB0_3;
$L__BB0_4:
	setp.eq.s32 	%p4, %r4, 0;
	@%p4 bra 	$L__BB0_12;
	and.b32  	%r17, %r30, 3;
	setp.lt.u32 	%p5, %r4, 4;
	@%p5 bra 	$L__BB0_7;
	add.s32 	%r65, %r99, %r3;
	mul.wide.u32 	%rd34, %r65, 4;
	add.s64 	%rd35, %rd2, %rd34;
	ld.global.u32 	%r66, [%rd35];
	mad.lo.s32 	%r67, %r99, %r30, %r2;
	mul.wide.s32 	%rd36, %r67, 4;
	add.s64 	%rd37, %rd1, %rd36;
	ld.global.u32 	%r68, [%rd37];
	mad.lo.s32 	%r69, %r68, %r66, %r104;
	cvt.u64.u32 	%rd38, %r3;
	cvt.u64.u32 	%rd39, %r99;
	add.s64 	%rd40, %rd39, %rd38;
	shl.b64 	%rd41, %rd40, 2;
	add.s64 	%rd42, %rd2, %rd41;
	ld.global.u32 	%r70, [%rd42+4];
	mul.wide.s32 	%rd43, %r30, 4;
	add.s64 	%rd44, %rd37, %rd43;
	ld.global.u32 	%r71, [%rd44];
	mad.lo.s32 	%r72, %r71, %r70, %r69;
	ld.global.u32 	%r73, [%rd42+8];
	add.s64 	%rd45, %rd44, %rd43;
	ld.global.u32 	%r74, [%rd45];
	mad.lo.s32 	%r75, %r74, %r73, %r72;
	ld.global.u32 	%r76, [%rd42+12];
	add.s64 	%rd46, %rd45, %rd43;
	ld.global.u32 	%r77, [%rd46];
	mad.lo.s32 	%r104, %r77, %r76, %r75;
	add.s32 	%r99, %r99, 4;
$L__BB0_7:
	setp.eq.s32 	%p6, %r17, 0;
	@%p6 bra 	$L__BB0_12;
	setp.eq.s32 	%p7, %r17, 1;
	@%p7 bra 	$L__BB0_10;
	add.s32 	%r79, %r99, %r3;
	mul.wide.u32 	%rd47, %r79, 4;
	add.s64 	%rd48, %rd2, %rd47;
	ld.global.u32 	%r80, [%rd48];
	mad.lo.s32 	%r81, %r99, %r30, %r2;
	mul.wide.s32 	%rd49, %r81, 4;
	add.s64 	%rd50, %rd1, %rd49;
	ld.global.u32 	%r82, [%rd50];
	mad.lo.s32 	%r83, %r82, %r80, %r104;
	cvt.u64.u32 	%rd51, %r3;
	cvt.u64.u32 	%rd52, %r99;
	add.s64 	%rd53, %rd52, %rd51;
	shl.b64 	%rd54, %rd53, 2;
	add.s64 	%rd55, %rd2, %rd54;
	ld.global.u32 	%r84, [%rd55+4];
	mul.wide.s32 	%rd56, %r30, 4;
	add.s64 	%rd57, %rd50, %rd56;
	ld.global.u32 	%r85, [%rd57];
	mad.lo.s32 	%r104, %r85, %r84, %r83;
	add.s32 	%r99, %r99, 2;
$L__BB0_10:
	and.b32  	%r86, %r30, 1;
	setp.eq.b32 	%p8, %r86, 1;
	not.pred 	%p9, %p8;
	@%p9 bra 	$L__BB0_12;
	add.s32 	%r87, %r99, %r3;
	mul.wide.u32 	%rd58, %r87, 4;
	add.s64 	%rd59, %rd2, %rd58;
	ld.global.u32 	%r88, [%rd59];
	mad.lo.s32 	%r89, %r99, %r30, %r2;
	mul.wide.s32 	%rd60, %r89, 4;
	add.s64 	%rd61, %rd1, %rd60;
	ld.global.u32 	%r90, [%rd61];
	mad.lo.s32 	%r104, %r90, %r88, %r104;
$L__BB0_12:
	ld.param.u64 	%rd65, [_Z12matMulKernelPiS_S_i_param_2];
	add.s32 	%r91, %r3, %r2;
	cvta.to.global.u64 	%rd62, %rd65;
	mul.wide.s32 	%rd63, %r91, 4;
	add.s64 	%rd64, %rd62, %rd63;
	st.global.u32 	[%rd64], %r104;
$L__BB0_13:
	ret;

}


// ===== COMPILED SASS (sm_100) =====

	.target	sm_100

	.elftype	@"ET_EXEC"


//--------------------- .note.nv.tkinfo           --------------------------
	.section	.note.nv.tkinfo,"",@"SHT_NOTE"
	.sectionflags	@"SHF_NOTE_NV_TKINFO"
	.tkinfo
        /*0018*/ 	.word	0x00000002
        /*0030*/ 	.string	""
        /*0030*/ 	.string	"ptxas"
        /*0030*/ 	.string	"Cuda compilation tools, release 13.0, V13.0.88"
        /*0030*/ 	.string	"Build cuda_13.0.r13.0/compiler.36424714_0"
        /*0030*/ 	.string	"-arch sm_100 -m 64 "



//--------------------- .note.nv.cuinfo           --------------------------
	.section	.note.nv.cuinfo,"",@"SHT_NOTE"
	.sectionflags	@"SHF_NOTE_NV_CUINFO"
        /*0018*/ 	.short	0x0002
        /*001a*/ 	.short	0x0064
        /*001c*/ 	.short	0x0082
	.zero		2


//--------------------- .nv.info                  --------------------------
	.section	.nv.info,"",@"SHT_CUDA_INFO"
	.align	4


	//----- nvinfo : EIATTR_REGCOUNT
	.align		4
        /*0000*/ 	.byte	0x04, 0x2f
        /*0002*/ 	.short	(.L_1 - .L_0)
	.align		4
.L_0:
        /*0004*/ 	.word	index@(_Z12matMulKernelPiS_S_i)
        /*0008*/ 	.word	0x0000001e


	//----- nvinfo : EIATTR_FRAME_SIZE
	.align		4
.L_1:
        /*000c*/ 	.byte	0x04, 0x11
        /*000e*/ 	.short	(.L_3 - .L_2)
	.align		4
.L_2:
        /*0010*/ 	.word	index@(_Z12matMulKernelPiS_S_i)
        /*0014*/ 	.word	0x00000000


	//----- nvinfo : EIATTR_MIN_STACK_SIZE
	.align		4
.L_3:
        /*0018*/ 	.byte	0x04, 0x12
        /*001a*/ 	.short	(.L_5 - .L_4)
	.align		4
.L_4:
        /*001c*/ 	.word	index@(_Z12matMulKernelPiS_S_i)
        /*0020*/ 	.word	0x00000000
.L_5:


//--------------------- .nv.compat                --------------------------
	.section	.nv.compat,"",@"SHT_CUDA_COMPAT_INFO"
	.align	4
        /*0000*/ 	.byte	0x02, 0x09, 0x00, 0x00, 0x02, 0x02, 0x01, 0x00, 0x02, 0x05, 0x05, 0x00, 0x03, 0x07, 0x01, 0x01
        /*0010*/ 	.byte	0x02, 0x03, 0x00, 0x00, 0x02, 0x06, 0x01, 0x00, 0x04, 0x0b, 0x08, 0x00, 0x09, 0x00, 0x00, 0x00
        /*0020*/ 	.byte	0x00, 0x00, 0x00, 0x00


//--------------------- .nv.info._Z12matMulKernelPiS_S_i --------------------------
	.section	.nv.info._Z12matMulKernelPiS_S_i,"",@"SHT_CUDA_INFO"
	.sectionflags	@""
	.align	4


	//----- nvinfo : EIATTR_CUDA_API_VERSION
	.align		4
        /*0000*/ 	.byte	0x04, 0x37
        /*0002*/ 	.short	(.L_7 - .L_6)
.L_6:
        /*0004*/ 	.word	0x00000082


	//----- nvinfo : EIATTR_KPARAM_INFO
	.align		4
.L_7:
        /*0008*/ 	.byte	0x04, 0x17
        /*000a*/ 	.short	(.L_9 - .L_8)
.L_8:
        /*000c*/ 	.word	0x00000000
        /*0010*/ 	.short	0x0003
        /*0012*/ 	.short	0x0018
        /*0014*/ 	.byte	0x00, 0xf0, 0x11, 0x00


	//----- nvinfo : EIATTR_KPARAM_INFO
	.align		4
.L_9:
        /*0018*/ 	.byte	0x04, 0x17
        /*001a*/ 	.short	(.L_11 - .L_10)
.L_10:
        /*001c*/ 	.word	0x00000000
        /*0020*/ 	.short	0x0002
        /*0022*/ 	.short	0x0010
        /*0024*/ 	.byte	0x00, 0xf5, 0x21, 0x00


	//----- nvinfo : EIATTR_KPARAM_INFO
	.align		4
.L_11:
        /*0028*/ 	.byte	0x04, 0x17
        /*002a*/ 	.short	(.L_13 - .L_12)
.L_12:
        /*002c*/ 	.word	0x00000000
        /*0030*/ 	.short	0x0001
        /*0032*/ 	.short	0x0008
        /*0034*/ 	.byte	0x00, 0xf5, 0x21, 0x00


	//----- nvinfo : EIATTR_KPARAM_INFO
	.align		4
.L_13:
        /*0038*/ 	.byte	0x04, 0x17
        /*003a*/ 	.short	(.L_15 - .L_14)
.L_14:
        /*003c*/ 	.word	0x00000000
        /*0040*/ 	.short	0x0000
        /*0042*/ 	.short	0x0000
        /*0044*/ 	.byte	0x00, 0xf5, 0x21, 0x00


	//----- nvinfo : EIATTR_SPARSE_MMA_MASK
	.align		4
.L_15:
        /*0048*/ 	.byte	0x03, 0x50
        /*004a*/ 	.short	0x0000


	//----- nvinfo : EIATTR_MAXREG_COUNT
	.align		4
        /*004c*/ 	.byte	0x03, 0x1b
        /*004e*/ 	.short	0x00ff


	//----- nvinfo : EIATTR_MERCURY_ISA_VERSION
	.align		4
        /*0050*/ 	.byte	0x03, 0x5f
        /*0052*/ 	.short	0x0101


	//----- nvinfo : EIATTR_VRC_CTA_INIT_COUNT
	.align		4
        /*0054*/ 	.byte	0x02, 0x4a
	.zero		1
	.zero		1


	//----- nvinfo : EIATTR_EXIT_INSTR_OFFSETS
	.align		4
        /*0058*/ 	.byte	0x04, 0x1c
        /*005a*/ 	.short	(.L_17 - .L_16)


	//   ....[0]....
.L_16:
        /*005c*/ 	.word	0x000000c0


	//   ....[1]....
        /*0060*/ 	.word	0x00000a90


	//----- nvinfo : EIATTR_CBANK_PARAM_SIZE
	.align		4
.L_17:
        /*0064*/ 	.byte	0x03, 0x19
        /*0066*/ 	.short	0x001c


	//----- nvinfo : EIATTR_PARAM_CBANK
	.align		4
        /*0068*/ 	.byte	0x04, 0x0a
        /*006a*/ 	.short	(.L_19 - .L_18)
	.align		4
.L_18:
        /*006c*/ 	.word	index@(.nv.constant0._Z12matMulKernelPiS_S_i)
        /*0070*/ 	.short	0x0380
        /*0072*/ 	.short	0x001c


	//----- nvinfo : EIATTR_SW_WAR
	.align		4
.L_19:
        /*0074*/ 	.byte	0x04, 0x36
        /*0076*/ 	.short	(.L_21 - .L_20)
.L_20:
        /*0078*/ 	.word	0x00000008
.L_21:


//--------------------- .nv.callgraph             --------------------------
	.section	.nv.callgraph,"",@"SHT_CUDA_CALLGRAPH"
	.align	4
	.sectionentsize	8
	.align		4
        /*0000*/ 	.word	0x00000000
	.align		4
        /*0004*/ 	.word	0xffffffff
	.align		4
        /*0008*/ 	.word	0x00000000
	.align		4
        /*000c*/ 	.word	0xfffffffe
	.align		4
        /*0010*/ 	.word	0x00000000
	.align		4
        /*0014*/ 	.word	0xfffffffd
	.align		4
        /*0018*/ 	.word	0x00000000
	.align		4
        /*001c*/ 	.word	0xfffffffc


//--------------------- .text._Z12matMulKernelPiS_S_i --------------------------
	.section	.text._Z12matMulKernelPiS_S_i,"ax",@progbits
	.align	128
        .global         _Z12matMulKernelPiS_S_i
        .type           _Z12matMulKernelPiS_S_i,@function
        .size           _Z12matMulKernelPiS_S_i,(.L_x_5 - _Z12matMulKernelPiS_S_i)
        .other          _Z12matMulKernelPiS_S_i,@"STO_CUDA_ENTRY STV_DEFAULT"
_Z12matMulKernelPiS_S_i:
.text._Z12matMulKernelPiS_S_i:
[----:B------:R-:W-:Y:S01]  /*0000*/  LDC R1, c[0x0][0x37c] ;  /* 0x0000df00ff017b82 */ /* 0x000fe20000000800 */
[----:B------:R-:W0:Y:S07]  /*0010*/  S2R R0, SR_TID.Y ;  /* 0x0000000000007919 */ /* 0x000e2e0000002200 */
[----:B------:R-:W0:Y:S01]  /*0020*/  S2UR UR4, SR_CTAID.Y ;  /* 0x00000000000479c3 */ /* 0x000e220000002600 */
[----:B------:R-:W1:Y:S01]  /*0030*/  LDCU UR20, c[0x0][0x398] ;  /* 0x00007300ff1477ac */ /* 0x000e620008000800 */
[----:B------:R-:W2:Y:S06]  /*0040*/  S2R R3, SR_TID.X ;  /* 0x0000000000037919 */ /* 0x000eac0000002100 */
[----:B------:R-:W0:Y:S08]  /*0050*/  LDC R13, c[0x0][0x364] ;  /* 0x0000d900ff0d7b82 */ /* 0x000e300000000800 */
[----:B------:R-:W2:Y:S08]  /*0060*/  S2UR UR5, SR_CTAID.X ;  /* 0x00000000000579c3 */ /* 0x000eb00000002500 */
[----:B------:R-:W2:Y:S01]  /*0070*/  LDC R2, c[0x0][0x360] ;  /* 0x0000d800ff027b82 */ /* 0x000ea20000000800 */
[----:B0-----:R-:W-:-:S02]  /*0080*/  IMAD R13, R13, UR4, R0 ;  /* 0x000000040d0d7c24 */ /* 0x001fc4000f8e0200 */
[----:B--2---:R-:W-:-:S05]  /*0090*/  IMAD R0, R2, UR5, R3 ;  /* 0x0000000502007c24 */ /* 0x004fca000f8e0203 */
[----:B------:R-:W-:-:S04]  /*00a0*/  VIMNMX R2, PT, PT, R13, R0, !PT ;  /* 0x000000000d027248 */ /* 0x000fc80007fe0100 */
[----:B-1----:R-:W-:-:S13]  /*00b0*/  ISETP.GE.AND P0, PT, R2, UR20, PT ;  /* 0x0000001402007c0c */ /* 0x002fda000bf06270 */
[----:B------:R-:W-:Y:S05]  /*00c0*/  @P0 EXIT ;  /* 0x000000000000094d */ /* 0x000fea0003800000 */
[----:B------:R-:W-:Y:S01]  /*00d0*/  UISETP.GE.U32.AND UP0, UPT, UR20, 0x8, UPT ;  /* 0x000000081400788c */ /* 0x000fe2000bf06070 */
[----:B------:R-:W-:Y:S02]  /*00e0*/  HFMA2 R12, -RZ, RZ, 0, 0 ;  /* 0x00000000ff0c7431 */ /* 0x000fe400000001ff */
[----:B------:R-:W-:Y:S01]  /*00f0*/  IMAD R13, R13, UR20, RZ ;  /* 0x000000140d0d7c24 */ /* 0x000fe2000f8e02ff */
[----:B------:R-:W-:Y:S01]  /*0100*/  UMOV UR4, URZ ;  /* 0x000000ff00047c82 */ /* 0x000fe20008000000 */
[----:B------:R-:W0:Y:S04]  /*0110*/  LDCU.64 UR18, c[0x0][0x358] ;  /* 0x00006b00ff1277ac */ /* 0x000e280008000a00 */
[----:B------:R-:W-:Y:S05]  /*0120*/  BRA.U !UP0, `(.L_x_0) ;  /* 0x0000000508047547 */ /* 0x000fea000b800000 */
[----:B------:R-:W1:Y:S01]  /*0130*/  LDCU.128 UR24, c[0x0][0x380] ;  /* 0x00007000ff1877ac */ /* 0x000e620008000c00 */
[----:B------:R-:W-:Y:S02]  /*0140*/  MOV R12, RZ ;  /* 0x000000ff000c7202 */ /* 0x000fe40000000f00 */
[----:B------:R-:W-:Y:S01]  /*0150*/  MOV R14, R0 ;  /* 0x00000000000e7202 */ /* 0x000fe20000000f00 */
[----:B------:R-:W-:-:S04]  /*0160*/  ULOP3.LUT UR4, UR20, 0x7ffffff8, URZ, 0xc0, !UPT ;  /* 0x7ffffff814047892 */ /* 0x000fc8000f8ec0ff */
[----:B------:R-:W-:Y:S01]  /*0170*/  UIADD3 UR5, UPT, UPT, -UR4, URZ, URZ ;  /* 0x000000ff04057290 */ /* 0x000fe2000fffe1ff */
[----:B-1----:R-:W-:Y:S01]  /*0180*/  MOV R2, UR24 ;  /* 0x0000001800027c02 */ /* 0x002fe20008000f00 */
[----:B------:R-:W-:Y:S01]  /*0190*/  UIMAD.WIDE UR6, UR20, 0x8, UR26 ;  /* 0x00000008140678a5 */ /* 0x000fe2000f8e021a */
[----:B------:R-:W-:Y:S01]  /*01a0*/  MOV R3, UR25 ;  /* 0x0000001900037c02 */ /* 0x000fe20008000f00 */
[----:B------:R-:W-:Y:S02]  /*01b0*/  UIMAD.WIDE UR8, UR20, 0xc, UR26 ;  /* 0x0000000c140878a5 */ /* 0x000fe4000f8e021a */
[----:B------:R-:W-:Y:S01]  /*01c0*/  UIMAD.WIDE UR10, UR20, 0x10, UR26 ;  /* 0x00000010140a78a5 */ /* 0x000fe2000f8e021a */
[----:B------:R-:W-:Y:S01]  /*01d0*/  IMAD.WIDE.U32 R2, R13, 0x4, R2 ;  /* 0x000000040d027825 */ /* 0x000fe200078e0002 */
[----:B------:R-:W-:Y:S02]  /*01e0*/  UIMAD.WIDE UR12, UR20, 0x14, UR26 ;  /* 0x00000014140c78a5 */ /* 0x000fe4000f8e021a */
[----:B------:R-:W-:Y:S01]  /*01f0*/  UIMAD.WIDE UR14, UR20, 0x18, UR26 ;  /* 0x00000018140e78a5 */ /* 0x000fe2000f8e021a */
[----:B------:R-:W-:Y:S01]  /*0200*/  IADD3 R2, P0, PT, R2, 0x10, RZ ;  /* 0x0000001002027810 */ /* 0x000fe20007f1e0ff */
[----:B------:R-:W-:-:S03]  /*0210*/  UIMAD.WIDE UR16, UR20, 0x1c, UR26 ;  /* 0x0000001c141078a5 */ /* 0x000fc6000f8e021a */
[----:B------:R-:W-:-:S09]  /*0220*/  IADD3.X R3, PT, PT, RZ, R3, RZ, P0, !PT ;  /* 0x00000003ff037210 */ /* 0x000fd200007fe4ff */
.L_x_1:
[----:B------:R-:W-:Y:S01]  /*0230*/  UIMAD.WIDE UR22, UR20, 0x4, UR26 ;  /* 0x00000004141678a5 */ /* 0x000fe2000f8e021a */
[----:B------:R-:W-:Y:S02]  /*0240*/  IMAD.MOV.U32 R23, RZ, RZ, 0x4 ;  /* 0x00000004ff177424 */ /* 0x000fe400078e00ff */
[----:B------:R-:W-:Y:S01]  /*0250*/  HFMA2 R11, -RZ, RZ, 0, 2.384185791015625e-07 ;  /* 0x00000004ff0b7431 */ /* 0x000fe200000001ff */
[----:B------:R-:W-:Y:S01]  /*0260*/  MOV R25, 0x4 ;  /* 0x0000000400197802 */ /* 0x000fe20000000f00 */
[----:B0-----:R-:W2:Y:S01]  /*0270*/  LDG.E R21, desc[UR18][R2.64+-0x10] ;  /* 0xfffff01202157981 */ /* 0x001ea2000c1e1900 */
[C---:B------:R-:W-:Y:S01]  /*0280*/  IMAD.WIDE R22, R14.reuse, R23, UR26 ;  /* 0x0000001a0e167e25 */ /* 0x040fe2000f8e0217 */
[----:B------:R-:W-:Y:S02]  /*0290*/  MOV R8, UR22 ;  /* 0x0000001600087c02 */ /* 0x000fe40008000f00 */
[----:B------:R-:W-:Y:S01]  /*02a0*/  MOV R9, UR23 ;  /* 0x0000001700097c02 */ /* 0x000fe20008000f00 */
[----:B------:R-:W3:Y:S02]  /*02b0*/  LDG.E R19, desc[UR18][R2.64+-0xc] ;  /* 0xfffff41202137981 */ /* 0x000ee4000c1e1900 */
[----:B------:R-:W-:-:S02]  /*02c0*/  IMAD.WIDE R8, R14, 0x4, R8 ;  /* 0x000000040e087825 */ /* 0x000fc400078e0208 */
[----:B------:R-:W2:Y:S01]  /*02d0*/  LDG.E R22, desc[UR18][R22.64] ;  /* 0x0000001216167981 */ /* 0x000ea2000c1e1900 */
[----:B------:R-:W-:Y:S01]  /*02e0*/  MOV R5, 0x4 ;  /* 0x0000000400057802 */ /* 0x000fe20000000f00 */
[C---:B------:R-:W-:Y:S02]  /*02f0*/  IMAD.WIDE R24, R14.reuse, R25, UR6 ;  /* 0x000000060e187e25 */ /* 0x040fe4000f8e0219 */
[----:B------:R0:W3:Y:S02]  /*0300*/  LDG.E R20, desc[UR18][R8.64] ;  /* 0x0000001208147981 */ /* 0x0000e4000c1e1900 */
[----:B------:R-:W-:Y:S02]  /*0310*/  IMAD.WIDE R10, R14, R11, UR8 ;  /* 0x000000080e0a7e25 */ /* 0x000fe4000f8e020b */
[----:B------:R-:W4:Y:S04]  /*0320*/  LDG.E R18, desc[UR18][R24.64] ;  /* 0x0000001218127981 */ /* 0x000f28000c1e1900 */
[----:B------:R-:W4:Y:S01]  /*0330*/  LDG.E R17, desc[UR18][R2.64+-0x8] ;  /* 0xfffff81202117981 */ /* 0x000f22000c1e1900 */
[----:B0-----:R-:W-:-:S02]  /*0340*/  HFMA2 R9, -RZ, RZ, 0, 2.384185791015625e-07 ;  /* 0x00000004ff097431 */ /* 0x001fc400000001ff */
[----:B------:R-:W-:Y:S01]  /*0350*/  IMAD.MOV.U32 R7, RZ, RZ, 0x4 ;  /* 0x00000004ff077424 */ /* 0x000fe200078e00ff */
[----:B------:R0:W5:Y:S01]  /*0360*/  LDG.E R16, desc[UR18][R10.64] ;  /* 0x000000120a107981 */ /* 0x000162000c1e1900 */
[----:B------:R-:W-:-:S03]  /*0370*/  IMAD.WIDE R4, R14, R5, UR10 ;  /* 0x0000000a0e047e25 */ /* 0x000fc6000f8e0205 */
[----:B------:R-:W5:Y:S01]  /*0380*/  LDG.E R15, desc[UR18][R2.64+-0x4] ;  /* 0xfffffc12020f7981 */ /* 0x000f62000c1e1900 */
[C---:B------:R-:W-:Y:S01]  /*0390*/  IMAD.WIDE R6, R14.reuse, R7, UR12 ;  /* 0x0000000c0e067e25 */ /* 0x040fe2000f8e0207 */
[----:B------:R-:W-:Y:S02]  /*03a0*/  MOV R27, 0x4 ;  /* 0x00000004001b7802 */ /* 0x000fe40000000f00 */
[----:B------:R1:W5:Y:S01]  /*03b0*/  LDG.E R4, desc[UR18][R4.64] ;  /* 0x0000001204047981 */ /* 0x000362000c1e1900 */
[----:B------:R-:W-:-:S03]  /*03c0*/  IMAD.WIDE R8, R14, R9, UR14 ;  /* 0x0000000e0e087e25 */ /* 0x000fc6000f8e0209 */
[----:B------:R-:W5:Y:S01]  /*03d0*/  LDG.E R23, desc[UR18][R2.64] ;  /* 0x0000001202177981 */ /* 0x000f62000c1e1900 */
[----:B0-----:R-:W-:-:S03]  /*03e0*/  IMAD.WIDE R10, R14, R27, UR16 ;  /* 0x000000100e0a7e25 */ /* 0x001fc6000f8e021b */
[----:B------:R-:W5:Y:S04]  /*03f0*/  LDG.E R7, desc[UR18][R6.64] ;  /* 0x0000001206077981 */ /* 0x000f68000c1e1900 */
[----:B------:R-:W5:Y:S04]  /*0400*/  LDG.E R24, desc[UR18][R2.64+0x4] ;  /* 0x0000041202187981 */ /* 0x000f68000c1e1900 */
[----:B------:R-:W5:Y:S04]  /*0410*/  LDG.E R8, desc[UR18][R8.64] ;  /* 0x0000001208087981 */ /* 0x000f68000c1e1900 */
[----:B------:R-:W5:Y:S04]  /*0420*/  LDG.E R25, desc[UR18][R2.64+0x8] ;  /* 0x0000081202197981 */ /* 0x000f68000c1e1900 */
[----:B------:R-:W5:Y:S04]  /*0430*/  LDG.E R10, desc[UR18][R10.64] ;  /* 0x000000120a0a7981 */ /* 0x000f68000c1e1900 */
[----:B------:R0:W5:Y:S01]  /*0440*/  LDG.E R27, desc[UR18][R2.64+0xc] ;  /* 0x00000c12021b7981 */ /* 0x000162000c1e1900 */
[----:B------:R-:W-:-:S04]  /*0450*/  UIADD3 UR5, UPT, UPT, UR5, 0x8, URZ ;  /* 0x0000000805057890 */ /* 0x000fc8000fffe0ff */
[----:B------:R-:W-:Y:S01]  /*0460*/  UISETP.NE.AND UP0, UPT, UR5, URZ, UPT ;  /* 0x000000ff0500728c */ /* 0x000fe2000bf05270 */
[----:B-1----:R-:W-:Y:S02]  /*0470*/  MOV R5, UR20 ;  /* 0x0000001400057c02 */ /* 0x002fe40008000f00 */
[----:B0-----:R-:W-:Y:S02]  /*0480*/  IADD3 R2, P0, PT, R2, 0x20, RZ ;  /* 0x0000002002027810 */ /* 0x001fe40007f1e0ff */
[----:B------:R-:W-:Y:S02]  /*0490*/  LEA R14, R5, R14, 0x3 ;  /* 0x0000000e050e7211 */ /* 0x000fe400078e18ff */
[----:B------:R-:W-:Y:S01]  /*04a0*/  IADD3.X R3, PT, PT, RZ, R3, RZ, P0, !PT ;  /* 0x00000003ff037210 */ /* 0x000fe200007fe4ff */
[----:B--2---:R-:W-:-:S04]  /*04b0*/  IMAD R21, R21, R22, R12 ;  /* 0x0000001615157224 */ /* 0x004fc800078e020c */
[----:B---3--:R-:W-:-:S04]  /*04c0*/  IMAD R19, R19, R20, R21 ;  /* 0x0000001413137224 */ /* 0x008fc800078e0215 */
[----:B----4-:R-:W-:-:S04]  /*04d0*/  IMAD R17, R17, R18, R19 ;  /* 0x0000001211117224 */ /* 0x010fc800078e0213 */
[----:B-----5:R-:W-:-:S04]  /*04e0*/  IMAD R15, R15, R16, R17 ;  /* 0x000000100f0f7224 */ /* 0x020fc800078e0211 */
[----:B------:R-:W-:-:S04]  /*04f0*/  IMAD R4, R23, R4, R15 ;  /* 0x0000000417047224 */ /* 0x000fc800078e020f */
[----:B------:R-:W-:-:S04]  /*0500*/  IMAD R4, R24, R7, R4 ;  /* 0x0000000718047224 */ /* 0x000fc800078e0204 */
[----:B------:R-:W-:-:S04]  /*0510*/  IMAD R4, R25, R8, R4 ;  /* 0x0000000819047224 */ /* 0x000fc800078e0204 */
[----:B------:R-:W-:Y:S01]  /*0520*/  IMAD R12, R27, R10, R4 ;  /* 0x0000000a1b0c7224 */ /* 0x000fe200078e0204 */
[----:B------:R-:W-:Y:S06]  /*0530*/  BRA.U UP0, `(.L_x_1) ;  /* 0xfffffffd003c7547 */ /* 0x000fec000b83ffff */
.L_x_0:
[----:B------:R-:W-:-:S04]  /*0540*/  ULOP3.LUT UR6, UR20, 0x7, URZ, 0xc0, !UPT ;  /* 0x0000000714067892 */ /* 0x000fc8000f8ec0ff */
[----:B------:R-:W-:-:S09]  /*0550*/  UISETP.NE.AND UP0, UPT, UR6, URZ, UPT ;  /* 0x000000ff0600728c */ /* 0x000fd2000bf05270 */
[----:B------:R-:W-:Y:S05]  /*0560*/  BRA.U !UP0, `(.L_x_2) ;  /* 0x0000000508387547 */ /* 0x000fea000b800000 */
[----:B------:R-:W-:Y:S02]  /*0570*/  UISETP.GE.U32.AND UP0, UPT, UR6, 0x4, UPT ;  /* 0x000000040600788c */ /* 0x000fe4000bf06070 */
[----:B------:R-:W-:-:S04]  /*0580*/  ULOP3.LUT UR5, UR20, 0x3, URZ, 0xc0, !UPT ;  /* 0x0000000314057892 */ /* 0x000fc8000f8ec0ff */
[----:B------:R-:W-:-:S03]  /*0590*/  UISETP.NE.AND UP1, UPT, UR5, URZ, UPT ;  /* 0x000000ff0500728c */ /* 0x000fc6000bf25270 */
[----:B------:R-:W-:Y:S08]  /*05a0*/  BRA.U !UP0, `(.L_x_3) ;  /* 0x00000001087c7547 */ /* 0x000ff0000b800000 */
[----:B------:R-:W1:Y:S01]  /*05b0*/  LDC.64 R6, c[0x0][0x388] ;  /* 0x0000e200ff067b82 */ /* 0x000e620000000a00 */
[----:B------:R-:W2:Y:S01]  /*05c0*/  LDCU.64 UR6, c[0x0][0x380] ;  /* 0x00007000ff0677ac */ /* 0x000ea20008000a00 */
[----:B------:R-:W-:Y:S01]  /*05d0*/  IMAD.U32 R9, RZ, RZ, UR4 ;  /* 0x00000004ff097e24 */ /* 0x000fe2000f8e00ff */
[C---:B------:R-:W-:Y:S02]  /*05e0*/  IADD3 R3, PT, PT, R13.reuse, UR4, RZ ;  /* 0x000000040d037c10 */ /* 0x040fe4000fffe0ff */
[----:B------:R-:W-:Y:S01]  /*05f0*/  IADD3 R10, P0, PT, R13, UR4, RZ ;  /* 0x000000040d0a7c10 */ /* 0x000fe2000ff1e0ff */
[----:B------:R-:W-:Y:S01]  /*0600*/  IMAD R9, R9, UR20, R0 ;  /* 0x0000001409097c24 */ /* 0x000fe2000f8e0200 */
[----:B------:R-:W-:Y:S01]  /*0610*/  MOV R11, UR20 ;  /* 0x00000014000b7c02 */ /* 0x000fe20008000f00 */
[----:B------:R-:W3:Y:S01]  /*0620*/  LDC.64 R4, c[0x0][0x380] ;  /* 0x0000e000ff047b82 */ /* 0x000ee20000000a00 */
[----:B------:R-:W-:Y:S01]  /*0630*/  MOV R15, UR20 ;  /* 0x00000014000f7c02 */ /* 0x000fe20008000f00 */
[----:B-1----:R-:W-:Y:S01]  /*0640*/  IMAD.WIDE R6, R9, 0x4, R6 ;  /* 0x0000000409067825 */ /* 0x002fe200078e0206 */
[----:B------:R-:W-:-:S05]  /*0650*/  MOV R9, UR20 ;  /* 0x0000001400097c02 */ /* 0x000fca0008000f00 */
[----:B------:R-:W-:Y:S02]  /*0660*/  IMAD.WIDE R8, R9, 0x4, R6 ;  /* 0x0000000409087825 */ /* 0x000fe400078e0206 */
[----:B0-----:R-:W4:Y:S02]  /*0670*/  LDG.E R6, desc[UR18][R6.64] ;  /* 0x0000001206067981 */ /* 0x001f24000c1e1900 */
[----:B---3--:R-:W-:Y:S01]  /*0680*/  IMAD.WIDE.U32 R4, R3, 0x4, R4 ;  /* 0x0000000403047825 */ /* 0x008fe200078e0004 */
[----:B------:R-:W-:Y:S01]  /*0690*/  IADD3.X R3, PT, PT, RZ, RZ, RZ, P0, !PT ;  /* 0x000000ffff037210 */ /* 0x000fe200007fe4ff */
[----:B------:R-:W3:Y:S01]  /*06a0*/  LDG.E R17, desc[UR18][R8.64] ;  /* 0x0000001208117981 */ /* 0x000ee2000c1e1900 */
[----:B--2---:R-:W-:-:S03]  /*06b0*/  LEA R2, P0, R10, UR6, 0x2 ;  /* 0x000000060a027c11 */ /* 0x004fc6000f8010ff */
[----:B------:R-:W4:Y:S01]  /*06c0*/  LDG.E R5, desc[UR18][R4.64] ;  /* 0x0000001204057981 */ /* 0x000f22000c1e1900 */
[----:B------:R-:W-:Y:S01]  /*06d0*/  LEA.HI.X R3, R10, UR7, R3, 0x2, P0 ;  /* 0x000000070a037c11 */ /* 0x000fe200080f1403 */
[----:B------:R-:W-:-:S04]  /*06e0*/  IMAD.WIDE R10, R11, 0x4, R8 ;  /* 0x000000040b0a7825 */ /* 0x000fc800078e0208 */
[----:B------:R-:W3:Y:S01]  /*06f0*/  LDG.E R16, desc[UR18][R2.64+0x4] ;  /* 0x0000041202107981 */ /* 0x000ee2000c1e1900 */
[----:B------:R-:W-:-:S03]  /*0700*/  IMAD.WIDE R14, R15, 0x4, R10 ;  /* 0x000000040f0e7825 */ /* 0x000fc600078e020a */
[----:B------:R-:W2:Y:S04]  /*0710*/  LDG.E R19, desc[UR18][R10.64] ;  /* 0x000000120a137981 */ /* 0x000ea8000c1e1900 */
[----:B------:R-:W2:Y:S04]  /*0720*/  LDG.E R18, desc[UR18][R2.64+0x8] ;  /* 0x0000081202127981 */ /* 0x000ea8000c1e1900 */
[----:B------:R-:W5:Y:S04]  /*0730*/  LDG.E R20, desc[UR18][R2.64+0xc] ;  /* 0x00000c1202147981 */ /* 0x000f68000c1e1900 */
[----:B------:R-:W5:Y:S01]  /*0740*/  LDG.E R14, desc[UR18][R14.64] ;  /* 0x000000120e0e7981 */ /* 0x000f62000c1e1900 */
[----:B------:R-:W-:Y:S01]  /*0750*/  UIADD3 UR4, UPT, UPT, UR4, 0x4, URZ ;  /* 0x0000000404047890 */ /* 0x000fe2000fffe0ff */
[----:B----4-:R-:W-:-:S04]  /*0760*/  IMAD R5, R5, R6, R12 ;  /* 0x0000000605057224 */ /* 0x010fc800078e020c */
[----:B---3--:R-:W-:-:S04]  /*0770*/  IMAD R5, R16, R17, R5 ;  /* 0x0000001110057224 */ /* 0x008fc800078e0205 */
[----:B--2---:R-:W-:-:S04]  /*0780*/  IMAD R5, R18, R19, R5 ;  /* 0x0000001312057224 */ /* 0x004fc800078e0205 */
[----:B-----5:R-:W-:-:S07]  /*0790*/  IMAD R12, R20, R14, R5 ;  /* 0x0000000e140c7224 */ /* 0x020fce00078e0205 */
.L_x_3:
[----:B------:R-:W-:Y:S05]  /*07a0*/  BRA.U !UP1, `(.L_x_2) ;  /* 0x0000000109a87547 */ /* 0x000fea000b800000 */
[----:B------:R-:W-:Y:S01]  /*07b0*/  UISETP.NE.AND UP0, UPT, UR5, 0x1, UPT ;  /* 0x000000010500788c */ /* 0x000fe2000bf05270 */
[----:B------:R-:W-:Y:S01]  /*07c0*/  MOV R7, UR4 ;  /* 0x0000000400077c02 */ /* 0x000fe20008000f00 */
[----:B------:R-:W-:Y:S02]  /*07d0*/  ULOP3.LUT UR5, UR20, 0x1, URZ, 0xc0, !UPT ;  /* 0x0000000114057892 */ /* 0x000fe4000f8ec0ff */
[----:B------:R-:W-:Y:S02]  /*07e0*/  MOV R15, UR20 ;  /* 0x00000014000f7c02 */ /* 0x000fe40008000f00 */
[----:B------:R-:W-:Y:S01]  /*07f0*/  UISETP.NE.U32.AND UP1, UPT, UR5, 0x1, UPT ;  /* 0x000000010500788c */ /* 0x000fe2000bf25070 */
[----:B------:R-:W-:-:S04]  /*0800*/  PLOP3.LUT P1, PT, PT, PT, UP0, 0x80, 0x8 ;  /* 0x000000000008781c */ /* 0x000fc80003f2f008 */
[----:B------:R-:W1:Y:S01]  /*0810*/  @UP0 LDCU.128 UR8, c[0x0][0x380] ;  /* 0x00007000ff0807ac */ /* 0x000e620008000c00 */
[----:B------:R-:W-:Y:S01]  /*0820*/  PLOP3.LUT P0, PT, PT, PT, UP1, 0x80, 0x8 ;  /* 0x000000000008781c */ /* 0x000fe20003f0f018 */
[----:B------:R-:W2:Y:S04]  /*0830*/  @UP0 LDCU.64 UR6, c[0x0][0x380] ;  /* 0x00007000ff0607ac */ /* 0x000ea80008000a00 */
[----:B------:R-:W3:Y:S03]  /*0840*/  @!UP1 LDCU.128 UR12, c[0x0][0x380] ;  /* 0x00007000ff0c97ac */ /* 0x000ee60008000c00 */
[C---:B------:R-:W-:Y:S02]  /*0850*/  @P1 IADD3 R3, PT, PT, R13.reuse, UR4, RZ ;  /* 0x000000040d031c10 */ /* 0x040fe4000fffe0ff */
[----:B------:R-:W-:Y:S01]  /*0860*/  @P1 IADD3 R6, P2, PT, R13, UR4, RZ ;  /* 0x000000040d061c10 */ /* 0x000fe2000ff5e0ff */
[----:B------:R-:W-:Y:S01]  /*0870*/  @UP0 UIADD3 UR4, UPT, UPT, UR4, 0x2, URZ ;  /* 0x0000000204040890 */ /* 0x000fe2000fffe0ff */
[----:B-1----:R-:W-:Y:S01]  /*0880*/  MOV R11, UR9 ;  /* 0x00000009000b7c02 */ /* 0x002fe20008000f00 */
[----:B------:R-:W-:Y:S01]  /*0890*/  IMAD.U32 R10, RZ, RZ, UR8 ;  /* 0x00000008ff0a7e24 */ /* 0x000fe2000f8e00ff */
[----:B------:R-:W-:-:S02]  /*08a0*/  MOV R4, UR10 ;  /* 0x0000000a00047c02 */ /* 0x000fc40008000f00 */
[----:B------:R-:W-:Y:S01]  /*08b0*/  MOV R5, UR11 ;  /* 0x0000000b00057c02 */ /* 0x000fe20008000f00 */
[----:B------:R-:W-:-:S04]  /*08c0*/  @P1 IMAD.WIDE.U32 R10, R3, 0x4, R10 ;  /* 0x00000004030a1825 */ /* 0x000fc800078e000a */
[----:B------:R-:W-:Y:S01]  /*08d0*/  @P1 IMAD R3, R7, UR20, R0 ;  /* 0x0000001407031c24 */ /* 0x000fe2000f8e0200 */
[----:B------:R-:W-:Y:S01]  /*08e0*/  @P1 IADD3.X R7, PT, PT, RZ, RZ, RZ, P2, !PT ;  /* 0x000000ffff071210 */ /* 0x000fe200017fe4ff */
[----:B------:R-:W-:Y:S01]  /*08f0*/  IMAD.U32 R19, RZ, RZ, UR4 ;  /* 0x00000004ff137e24 */ /* 0x000fe2000f8e00ff */
[C---:B--2---:R-:W-:Y:S01]  /*0900*/  @P1 LEA R2, P2, R6.reuse, UR6, 0x2 ;  /* 0x0000000606021c11 */ /* 0x044fe2000f8410ff */
[----:B------:R-:W-:Y:S01]  /*0910*/  @P1 IMAD.WIDE R4, R3, 0x4, R4 ;  /* 0x0000000403041825 */ /* 0x000fe200078e0204 */
[----:B------:R-:W-:Y:S01]  /*0920*/  @!P0 IADD3 R17, PT, PT, R13, UR4, RZ ;  /* 0x000000040d118c10 */ /* 0x000fe2000fffe0ff */
[----:B0-----:R-:W2:Y:S01]  /*0930*/  @P1 LDG.E R11, desc[UR18][R10.64] ;  /* 0x000000120a0b1981 */ /* 0x001ea2000c1e1900 */
[----:B------:R-:W-:Y:S01]  /*0940*/  @P1 LEA.HI.X R3, R6, UR7, R7, 0x2, P2 ;  /* 0x0000000706031c11 */ /* 0x000fe200090f1407 */
[----:B------:R-:W-:Y:S01]  /*0950*/  @!P0 IMAD R19, R19, UR20, R0 ;  /* 0x0000001413138c24 */ /* 0x000fe2000f8e0200 */
[----:B---3--:R-:W-:Y:S01]  /*0960*/  MOV R6, UR12 ;  /* 0x0000000c00067c02 */ /* 0x008fe20008000f00 */
[----:B------:R-:W-:Y:S01]  /*0970*/  @P1 IMAD.WIDE R14, R15, 0x4, R4 ;  /* 0x000000040f0e1825 */ /* 0x000fe200078e0204 */
[----:B------:R-:W-:Y:S01]  /*0980*/  MOV R7, UR13 ;  /* 0x0000000d00077c02 */ /* 0x000fe20008000f00 */
[----:B------:R-:W2:Y:S01]  /*0990*/  @P1 LDG.E R4, desc[UR18][R4.64] ;  /* 0x0000001204041981 */ /* 0x000ea2000c1e1900 */
[----:B------:R-:W-:-:S02]  /*09a0*/  MOV R8, UR14 ;  /* 0x0000000e00087c02 */ /* 0x000fc40008000f00 */
[----:B------:R-:W-:Y:S01]  /*09b0*/  MOV R9, UR15 ;  /* 0x0000000f00097c02 */ /* 0x000fe20008000f00 */
[----:B------:R-:W-:Y:S01]  /*09c0*/  @!P0 IMAD.WIDE.U32 R6, R17, 0x4, R6 ;  /* 0x0000000411068825 */ /* 0x000fe200078e0006 */
[----:B------:R-:W3:Y:S03]  /*09d0*/  @P1 LDG.E R14, desc[UR18][R14.64] ;  /* 0x000000120e0e1981 */ /* 0x000ee6000c1e1900 */
[----:B------:R-:W-:Y:S01]  /*09e0*/  @!P0 IMAD.WIDE R8, R19, 0x4, R8 ;  /* 0x0000000413088825 */ /* 0x000fe200078e0208 */
[----:B------:R-:W3:Y:S04]  /*09f0*/  @P1 LDG.E R2, desc[UR18][R2.64+0x4] ;  /* 0x0000041202021981 */ /* 0x000ee8000c1e1900 */
[----:B------:R-:W4:Y:S04]  /*0a00*/  @!P0 LDG.E R7, desc[UR18][R6.64] ;  /* 0x0000001206078981 */ /* 0x000f28000c1e1900 */
[----:B------:R-:W4:Y:S01]  /*0a10*/  @!P0 LDG.E R8, desc[UR18][R8.64] ;  /* 0x0000001208088981 */ /* 0x000f22000c1e1900 */
[----:B--2---:R-:W-:-:S04]  /*0a20*/  @P1 IMAD R11, R11, R4, R12 ;  /* 0x000000040b0b1224 */ /* 0x004fc800078e020c */
[----:B---3--:R-:W-:-:S04]  /*0a30*/  @P1 IMAD R12, R2, R14, R11 ;  /* 0x0000000e020c1224 */ /* 0x008fc800078e020b */
[----:B----4-:R-:W-:-:S07]  /*0a40*/  @!P0 IMAD R12, R7, R8, R12 ;  /* 0x00000008070c8224 */ /* 0x010fce00078e020c */
.L_x_2:
[----:B------:R-:W1:Y:S01]  /*0a50*/  LDC.64 R2, c[0x0][0x390] ;  /* 0x0000e400ff027b82 */ /* 0x000e620000000a00 */
[----:B------:R-:W-:-:S05]  /*0a60*/  IADD3 R13, PT, PT, R0, R13, RZ ;  /* 0x0000000d000d7210 */ /* 0x000fca0007ffe0ff */
[----:B-1----:R-:W-:-:S05]  /*0a70*/  IMAD.WIDE R2, R13, 0x4, R2 ;  /* 0x000000040d027825 */ /* 0x002fca00078e0202 */
[----:B0-----:R-:W-:Y:S01]  /*0a80*/  STG.E desc[UR18][R2.64], R12 ;  /* 0x0000000c02007986 */ /* 0x001fe2000c101912 */
[----:B------:R-:W-:Y:S05]  /*0a90*/  EXIT ;  /* 0x000000000000794d */ /* 0x000fea0003800000 */
.L_x_4:
[----:B------:R-:W-:-:S00]  /*0aa0*/  BRA `(.L_x_4) ;  /* 0xfffffffc00fc7947 */ /* 0x000fc0000383ffff */
[----:B------:R-:W-:-:S00]  /*0ab0*/  NOP ;  /* 0x0000000000007918 */ /* 0x000fc00000000000 */
        /* <DEDUP_REMOVED lines=12> */
.L_x_5:


//--------------------- .nv.shared.reserved.0     --------------------------
	.section	.nv.shared.reserved.0,"aw",@nobits
	.weak		__nv_reservedSMEM_offset_0_alias
	.size		__nv_reservedSMEM_offset_0_alias, 0, 64
	.other		__nv_reservedSMEM_offset_0_alias,@"STO_CUDA_RESERVED_SHARED STV_DEFAULT"
__nv_reservedSMEM_offset_0_alias:
	.zero		0
	.zero		64


//--------------------- .nv.constant0._Z12matMulKernelPiS_S_i --------------------------
	.section	.nv.constant0._Z12matMulKernelPiS_S_i,"a",@progbits
	.sectionflags	@""
	.align	4
.nv.constant0._Z12matMulKernelPiS_S_i:
	.zero		924


//--------------------- SYMBOLS --------------------------

	.type		.nv.reservedSmem.offset0,@object
	.size		.nv.reservedSmem.offset0,0x4
